//
// Generated by NVIDIA NVVM Compiler
//
// Compiler Build ID: CL-36424714
// Cuda compilation tools, release 13.0, V13.0.88
// Based on NVVM 20.0.0
//

.version 9.0
.target sm_100
.address_size 64

	// .globl	_Z10kernel_dftiPdS_

.visible .entry _Z10kernel_dftiPdS_(
	.param .u32 _Z10kernel_dftiPdS__param_0,
	.param .u64 .ptr .align 1 _Z10kernel_dftiPdS__param_1,
	.param .u64 .ptr .align 1 _Z10kernel_dftiPdS__param_2
)
{


	ret;

}


// ===== COMPILED SASS (sm_100) =====

	.target	sm_100

	.elftype	@"ET_EXEC"


//--------------------- .note.nv.tkinfo           --------------------------
	.section	.note.nv.tkinfo,"",@"SHT_NOTE"
	.sectionflags	@"SHF_NOTE_NV_TKINFO"
	.tkinfo
        /*0018*/ 	.word	0x00000002
        /*0030*/ 	.string	""
        /*0030*/ 	.string	"ptxas"
        /*0030*/ 	.string	"Cuda compilation tools, release 13.0, V13.0.88"
        /*0030*/ 	.string	"Build cuda_13.0.r13.0/compiler.36424714_0"
        /*0030*/ 	.string	"-arch sm_100 -m 64 "



//--------------------- .note.nv.cuinfo           --------------------------
	.section	.note.nv.cuinfo,"",@"SHT_NOTE"
	.sectionflags	@"SHF_NOTE_NV_CUINFO"
        /*0018*/ 	.short	0x0002
        /*001a*/ 	.short	0x0064
        /*001c*/ 	.short	0x0082
	.zero		2


//--------------------- .nv.info                  --------------------------
	.section	.nv.info,"",@"SHT_CUDA_INFO"
	.align	4


	//----- nvinfo : EIATTR_REGCOUNT
	.align		4
        /*0000*/ 	.byte	0x04, 0x2f
        /*0002*/ 	.short	(.L_1 - .L_0)
	.align		4
.L_0:
        /*0004*/ 	.word	index@(_Z10kernel_dftiPdS_)
        /*0008*/ 	.word	0x00000004


	//----- nvinfo : EIATTR_FRAME_SIZE
	.align		4
.L_1:
        /*000c*/ 	.byte	0x04, 0x11
        /*000e*/ 	.short	(.L_3 - .L_2)
	.align		4
.L_2:
        /*0010*/ 	.word	index@(_Z10kernel_dftiPdS_)
        /*0014*/ 	.word	0x00000000


	//----- nvinfo : EIATTR_MIN_STACK_SIZE
	.align		4
.L_3:
        /*0018*/ 	.byte	0x04, 0x12
        /*001a*/ 	.short	(.L_5 - .L_4)
	.align		4
.L_4:
        /*001c*/ 	.word	index@(_Z10kernel_dftiPdS_)
        /*0020*/ 	.word	0x00000000
.L_5:


//--------------------- .nv.compat                --------------------------
	.section	.nv.compat,"",@"SHT_CUDA_COMPAT_INFO"
	.align	4
        /*0000*/ 	.byte	0x02, 0x09, 0x00, 0x00, 0x02, 0x02, 0x01, 0x00, 0x02, 0x05, 0x05, 0x00, 0x03, 0x07, 0x01, 0x01
        /*0010*/ 	.byte	0x02, 0x03, 0x00, 0x00, 0x02, 0x06, 0x01, 0x00, 0x04, 0x0b, 0x08, 0x00, 0x09, 0x00, 0x00, 0x00
        /*0020*/ 	.byte	0x00, 0x00, 0x00, 0x00


//--------------------- .nv.info._Z10kernel_dftiPdS_ --------------------------
	.section	.nv.info._Z10kernel_dftiPdS_,"",@"SHT_CUDA_INFO"
	.sectionflags	@""
	.align	4


	//----- nvinfo : EIATTR_CUDA_API_VERSION
	.align		4
        /*0000*/ 	.byte	0x04, 0x37
        /*0002*/ 	.short	(.L_7 - .L_6)
.L_6:
        /*0004*/ 	.word	0x00000082


	//----- nvinfo : EIATTR_KPARAM_INFO
	.align		4
.L_7:
        /*0008*/ 	.byte	0x04, 0x17
        /*000a*/ 	.short	(.L_9 - .L_8)
.L_8:
        /*000c*/ 	.word	0x00000000
        /*0010*/ 	.short	0x0002
        /*0012*/ 	.short	0x0010
        /*0014*/ 	.byte	0x00, 0xf5, 0x21, 0x00


	//----- nvinfo : EIATTR_KPARAM_INFO
	.align		4
.L_9:
        /*0018*/ 	.byte	0x04, 0x17
        /*001a*/ 	.short	(.L_11 - .L_10)
.L_10:
        /*001c*/ 	.word	0x00000000
        /*0020*/ 	.short	0x0001
        /*0022*/ 	.short	0x0008
        /*0024*/ 	.byte	0x00, 0xf5, 0x21, 0x00


	//----- nvinfo : EIATTR_KPARAM_INFO
	.align		4
.L_11:
        /*0028*/ 	.byte	0x04, 0x17
        /*002a*/ 	.short	(.L_13 - .L_12)
.L_12:
        /*002c*/ 	.word	0x00000000
        /*0030*/ 	.short	0x0000
        /*0032*/ 	.short	0x0000
        /*0034*/ 	.byte	0x00, 0xf0, 0x11, 0x00


	//----- nvinfo : EIATTR_SPARSE_MMA_MASK
	.align		4
.L_13:
        /*0038*/ 	.byte	0x03, 0x50
        /*003a*/ 	.short	0x0000


	//----- nvinfo : EIATTR_MAXREG_COUNT
	.align		4
        /*003c*/ 	.byte	0x03, 0x1b
        /*003e*/ 	.short	0x00ff


	//----- nvinfo : EIATTR_MERCURY_ISA_VERSION
	.align		4
        /*0040*/ 	.byte	0x03, 0x5f
        /*0042*/ 	.short	0x0101


	//----- nvinfo : EIATTR_VRC_CTA_INIT_COUNT
	.align		4
        /*0044*/ 	.byte	0x02, 0x4a
	.zero		1
	.zero		1


	//----- nvinfo : EIATTR_EXIT_INSTR_OFFSETS
	.align		4
        /*0048*/ 	.byte	0x04, 0x1c
        /*004a*/ 	.short	(.L_15 - .L_14)


	//   ....[0]....
.L_14:
        /*004c*/ 	.word	0x00000010


	//----- nvinfo : EIATTR_CBANK_PARAM_SIZE
	.align		4
.L_15:
        /*0050*/ 	.byte	0x03, 0x19
        /*0052*/ 	.short	0x0018


	//----- nvinfo : EIATTR_PARAM_CBANK
	.align		4
        /*0054*/ 	.byte	0x04, 0x0a
        /*0056*/ 	.short	(.L_17 - .L_16)
	.align		4
.L_16:
        /*0058*/ 	.word	index@(.nv.constant0._Z10kernel_dftiPdS_)
        /*005c*/ 	.short	0x0380
        /*005e*/ 	.short	0x0018


	//----- nvinfo : EIATTR_SW_WAR
	.align		4
.L_17:
        /*0060*/ 	.byte	0x04, 0x36
        /*0062*/ 	.short	(.L_19 - .L_18)
.L_18:
        /*0064*/ 	.word	0x00000008
.L_19:


//--------------------- .nv.callgraph             --------------------------
	.section	.nv.callgraph,"",@"SHT_CUDA_CALLGRAPH"
	.align	4
	.sectionentsize	8
	.align		4
        /*0000*/ 	.word	0x00000000
	.align		4
        /*0004*/ 	.word	0xffffffff
	.align		4
        /*0008*/ 	.word	0x00000000
	.align		4
        /*000c*/ 	.word	0xfffffffe
	.align		4
        /*0010*/ 	.word	0x00000000
	.align		4
        /*0014*/ 	.word	0xfffffffd
	.align		4
        /*0018*/ 	.word	0x00000000
	.align		4
        /*001c*/ 	.word	0xfffffffc


//--------------------- .text._Z10kernel_dftiPdS_ --------------------------
	.section	.text._Z10kernel_dftiPdS_,"ax",@progbits
	.align	128
        .global         _Z10kernel_dftiPdS_
        .type           _Z10kernel_dftiPdS_,@function
        .size           _Z10kernel_dftiPdS_,(.L_x_1 - _Z10kernel_dftiPdS_)
        .other          _Z10kernel_dftiPdS_,@"STO_CUDA_ENTRY STV_DEFAULT"
_Z10kernel_dftiPdS_:
.text._Z10kernel_dftiPdS_:
[----:B------:R-:W-:Y:S01]  /*0000*/  LDC R1, c[0x0][0x37c] ;  /* 0x0000df00ff017b82 */ /* 0x000fe20000000800 */
[----:B------:R-:W-:Y:S05]  /*0010*/  EXIT ;  /* 0x000000000000794d */ /* 0x000fea0003800000 */
.L_x_0:
[----:B------:R-:W-:-:S00]  /*0020*/  BRA `(.L_x_0) ;  /* 0xfffffffc00fc7947 */ /* 0x000fc0000383ffff */
[----:B------:R-:W-:-:S00]  /*0030*/  NOP ;  /* 0x0000000000007918 */ /* 0x000fc00000000000 */
        /* <DEDUP_REMOVED lines=12> */
.L_x_1:


//--------------------- .nv.shared.reserved.0     --------------------------
	.section	.nv.shared.reserved.0,"aw",@nobits
	.weak		__nv_reservedSMEM_offset_0_alias
	.size		__nv_reservedSMEM_offset_0_alias, 0, 64
	.other		__nv_reservedSMEM_offset_0_alias,@"STO_CUDA_RESERVED_SHARED STV_DEFAULT"
__nv_reservedSMEM_offset_0_alias:
	.zero		0
	.zero		64


//--------------------- .nv.constant0._Z10kernel_dftiPdS_ --------------------------
	.section	.nv.constant0._Z10kernel_dftiPdS_,"a",@progbits
	.sectionflags	@""
	.align	4
.nv.constant0._Z10kernel_dftiPdS_:
	.zero		920


//--------------------- SYMBOLS --------------------------

	.type		.nv.reservedSmem.offset0,@object
	.size		.nv.reservedSmem.offset0,0x4
